	.headerflags	@"EF_CUDA_TEXMODE_UNIFIED EF_CUDA_64BIT_ADDRESS EF_CUDA_SM89 EF_CUDA_VIRTUAL_SM(EF_CUDA_SM89)"
	.elftype	@"ET_EXEC"


//--------------------- .nv.info                  --------------------------
	.section	.nv.info,"",@"SHT_CUDA_INFO"
	.align	4


	//----- nvinfo : EIATTR_REGCOUNT
	.align		4
        /*0000*/ 	.byte	0x04, 0x2f
        /*0002*/ 	.short	(.L_3 - .L_2)
	.align		4
.L_2:
        /*0004*/ 	.word	index@(triton_poi_fused__unsafe_view_add_cat_cos_mul_neg_sin_split_unsqueeze_41)
        /*0008*/ 	.word	0x0000001c


	//----- nvinfo : EIATTR_FRAME_SIZE
	.align		4
.L_3:
        /*000c*/ 	.byte	0x04, 0x11
        /*000e*/ 	.short	(.L_5 - .L_4)
	.align		4
.L_4:
        /*0010*/ 	.word	index@(triton_poi_fused__unsafe_view_add_cat_cos_mul_neg_sin_split_unsqueeze_41)
        /*0014*/ 	.word	0x00000020


	//----- nvinfo : EIATTR_MIN_STACK_SIZE
	.align		4
.L_5:
        /*0018*/ 	.byte	0x04, 0x12
        /*001a*/ 	.short	(.L_7 - .L_6)
	.align		4
.L_6:
        /*001c*/ 	.word	index@(triton_poi_fused__unsafe_view_add_cat_cos_mul_neg_sin_split_unsqueeze_41)
        /*0020*/ 	.word	0x00000020
.L_7:


//--------------------- .nv.info.triton_poi_fused__unsafe_view_add_cat_cos_mul_neg_sin_split_unsqueeze_41 --------------------------
	.section	.nv.info.triton_poi_fused__unsafe_view_add_cat_cos_mul_neg_sin_split_unsqueeze_41,"",@"SHT_CUDA_INFO"
	.sectionflags	@""
	.align	4


	//----- nvinfo : EIATTR_CUDA_API_VERSION
	.align		4
        /*0000*/ 	.byte	0x04, 0x37
        /*0002*/ 	.short	(.L_9 - .L_8)
.L_8:
        /*0004*/ 	.word	0x00000080


	//----- nvinfo : EIATTR_PARAM_CBANK
	.align		4
.L_9:
        /*0008*/ 	.byte	0x04, 0x0a
        /*000a*/ 	.short	(.L_11 - .L_10)
	.align		4
.L_10:
        /*000c*/ 	.word	index@(.nv.constant0.triton_poi_fused__unsafe_view_add_cat_cos_mul_neg_sin_split_unsqueeze_41)
        /*0010*/ 	.short	0x0160
        /*0012*/ 	.short	0x0028


	//----- nvinfo : EIATTR_CBANK_PARAM_SIZE
	.align		4
.L_11:
        /*0014*/ 	.byte	0x03, 0x19
        /*0016*/ 	.short	0x0028


	//----- nvinfo : EIATTR_KPARAM_INFO
	.align		4
        /*0018*/ 	.byte	0x04, 0x17
        /*001a*/ 	.short	(.L_13 - .L_12)
.L_12:
        /*001c*/ 	.word	0x00000000
        /*0020*/ 	.short	0x0004
        /*0022*/ 	.short	0x0020
        /*0024*/ 	.byte	0x00, 0xf4, 0x21, 0x00


	//----- nvinfo : EIATTR_KPARAM_INFO
	.align		4
.L_13:
        /*0028*/ 	.byte	0x04, 0x17
        /*002a*/ 	.short	(.L_15 - .L_14)
.L_14:
        /*002c*/ 	.word	0x00000000
        /*0030*/ 	.short	0x0003
        /*0032*/ 	.short	0x0018
        /*0034*/ 	.byte	0x00, 0xf0, 0x11, 0x00


	//----- nvinfo : EIATTR_KPARAM_INFO
	.align		4
.L_15:
        /*0038*/ 	.byte	0x04, 0x17
        /*003a*/ 	.short	(.L_17 - .L_16)
.L_16:
        /*003c*/ 	.word	0x00000000
        /*0040*/ 	.short	0x0002
        /*0042*/ 	.short	0x0010
        /*0044*/ 	.byte	0x00, 0xf4, 0x21, 0x00


	//----- nvinfo : EIATTR_KPARAM_INFO
	.align		4
.L_17:
        /*0048*/ 	.byte	0x04, 0x17
        /*004a*/ 	.short	(.L_19 - .L_18)
.L_18:
        /*004c*/ 	.word	0x00000000
        /*0050*/ 	.short	0x0001
        /*0052*/ 	.short	0x0008
        /*0054*/ 	.byte	0x00, 0xf4, 0x21, 0x00


	//----- nvinfo : EIATTR_KPARAM_INFO
	.align		4
.L_19:
        /*0058*/ 	.byte	0x04, 0x17
        /*005a*/ 	.short	(.L_21 - .L_20)
.L_20:
        /*005c*/ 	.word	0x00000000
        /*0060*/ 	.short	0x0000
        /*0062*/ 	.short	0x0000
        /*0064*/ 	.byte	0x00, 0xf4, 0x21, 0x00


	//----- nvinfo : EIATTR_MAXREG_COUNT
	.align		4
.L_21:
        /*0068*/ 	.byte	0x03, 0x1b
        /*006a*/ 	.short	0x00ff


	//----- nvinfo : EIATTR_EXIT_INSTR_OFFSETS
	.align		4
        /*006c*/ 	.byte	0x04, 0x1c
        /*006e*/ 	.short	(.L_23 - .L_22)


	//   ....[0]....
.L_22:
        /*0070*/ 	.word	0x000017d0


	//----- nvinfo : EIATTR_REQNTID
	.align		4
.L_23:
        /*0074*/ 	.byte	0x04, 0x10
        /*0076*/ 	.short	(.L_25 - .L_24)
.L_24:
        /*0078*/ 	.word	0x00000100
        /*007c*/ 	.word	0x00000001
        /*0080*/ 	.word	0x00000001


	//----- nvinfo : EIATTR_CRS_STACK_SIZE
	.align		4
.L_25:
        /*0084*/ 	.byte	0x04, 0x1e
        /*0086*/ 	.short	(.L_27 - .L_26)
.L_26:
        /*0088*/ 	.word	0x00000000
.L_27:


//--------------------- .nv.callgraph             --------------------------
	.section	.nv.callgraph,"",@"SHT_CUDA_CALLGRAPH"
	.align	4
	.sectionentsize	8
	.align		4
        /*0000*/ 	.word	0x00000000
	.align		4
        /*0004*/ 	.word	0xffffffff
	.align		4
        /*0008*/ 	.word	0x00000000
	.align		4
        /*000c*/ 	.word	0xfffffffe
	.align		4
        /*0010*/ 	.word	0x00000000
	.align		4
        /*0014*/ 	.word	0xfffffffd
	.align		4
        /*0018*/ 	.word	0x00000000
	.align		4
        /*001c*/ 	.word	0xfffffffc


//--------------------- .nv.rel.action            --------------------------
	.section	.nv.rel.action,"",@"SHT_CUDA_RELOCINFO"
	.align	8
	.sectionentsize	8
        /*0000*/ 	.byte	0x73, 0x00, 0x00, 0x00, 0x00, 0x00, 0x00, 0x00, 0x00, 0x00, 0x00, 0x11, 0x25, 0x00, 0x05, 0x36


//--------------------- .nv.constant4             --------------------------
	.section	.nv.constant4,"a",@progbits
	.align	8
	.align		8
.nv.constant4:
        /*0000*/ 	.dword	_$_str
	.align		8
        /*0008*/ 	.dword	__cudart_i2opi_f


//--------------------- .nv.constant2.triton_poi_fused__unsafe_view_add_cat_cos_mul_neg_sin_split_unsqueeze_41 --------------------------
	.section	.nv.constant2.triton_poi_fused__unsafe_view_add_cat_cos_mul_neg_sin_split_unsqueeze_41,"a",@progbits
	.sectionflags	@""
	.align	4
.nv.constant2.triton_poi_fused__unsafe_view_add_cat_cos_mul_neg_sin_split_unsqueeze_41:
        /*0000*/ 	.byte	0x19, 0x2d, 0x44, 0x54, 0xfb, 0x21, 0xf9, 0x3b


//--------------------- .nv.constant0.triton_poi_fused__unsafe_view_add_cat_cos_mul_neg_sin_split_unsqueeze_41 --------------------------
	.section	.nv.constant0.triton_poi_fused__unsafe_view_add_cat_cos_mul_neg_sin_split_unsqueeze_41,"a",@progbits
	.sectionflags	@""
	.align	4
.nv.constant0.triton_poi_fused__unsafe_view_add_cat_cos_mul_neg_sin_split_unsqueeze_41:
	.zero		392


//--------------------- .text.triton_poi_fused__unsafe_view_add_cat_cos_mul_neg_sin_split_unsqueeze_41 --------------------------
	.section	.text.triton_poi_fused__unsafe_view_add_cat_cos_mul_neg_sin_split_unsqueeze_41,"ax",@progbits
	.sectioninfo	@"SHI_REGISTERS=28"
	.align	128
        .global         triton_poi_fused__unsafe_view_add_cat_cos_mul_neg_sin_split_unsqueeze_41
        .type           triton_poi_fused__unsafe_view_add_cat_cos_mul_neg_sin_split_unsqueeze_41,@function
        .size           triton_poi_fused__unsafe_view_add_cat_cos_mul_neg_sin_split_unsqueeze_41,(.L_x_13 - triton_poi_fused__unsafe_view_add_cat_cos_mul_neg_sin_split_unsqueeze_41)
        .other          triton_poi_fused__unsafe_view_add_cat_cos_mul_neg_sin_split_unsqueeze_41,@"STO_CUDA_ENTRY STV_DEFAULT"
triton_poi_fused__unsafe_view_add_cat_cos_mul_neg_sin_split_unsqueeze_41:
.text.triton_poi_fused__unsafe_view_add_cat_cos_mul_neg_sin_split_unsqueeze_41:
[----:B------:R-:W-:Y:S02]  /*0000*/  IMAD.MOV.U32 R1, RZ, RZ, c[0x0][0x28] ;  /* 0x00000a00ff017624 */ /* 0x000fe400078e00ff */
[----:B------:R-:W0:Y:S01]  /*0010*/  S2R R0, SR_TID.X ;  /* 0x0000000000007919 */ /* 0x000e220000002100 */
[----:B------:R-:W-:Y:S01]  /*0020*/  IMAD.MOV.U32 R20, RZ, RZ, 0x4 ;  /* 0x00000004ff147424 */ /* 0x000fe200078e00ff */
[----:B------:R-:W-:Y:S01]  /*0030*/  ULDC.64 UR4, c[0x0][0x118] ;  /* 0x0000460000047ab9 */ /* 0x000fe20000000a00 */
[----:B------:R-:W-:Y:S01]  /*0040*/  IADD3 R1, R1, -0x20, RZ ;  /* 0xffffffe001017810 */ /* 0x000fe20007ffe0ff */
[----:B------:R-:W1:Y:S01]  /*0050*/  S2R R9, SR_CTAID.X ;  /* 0x0000000000097919 */ /* 0x000e620000002500 */
[----:B0-----:R-:W-:Y:S01]  /*0060*/  IMAD.SHL.U32 R0, R0, 0x2, RZ ;  /* 0x0000000200007824 */ /* 0x001fe200078e00ff */
[----:B-1----:R-:W-:-:S04]  /*0070*/  SHF.R.S32.HI R2, RZ, 0x16, R9 ;  /* 0x00000016ff027819 */ /* 0x002fc80000011409 */
[----:B------:R-:W-:Y:S02]  /*0080*/  LOP3.LUT R0, R0, 0x1fe, RZ, 0xc0, !PT ;  /* 0x000001fe00007812 */ /* 0x000fe400078ec0ff */
[----:B------:R-:W-:-:S03]  /*0090*/  SGXT R2, R2, 0x1 ;  /* 0x000000010202781a */ /* 0x000fc60000000200 */
[----:B------:R-:W-:-:S05]  /*00a0*/  IMAD R9, R9, 0x200, R0 ;  /* 0x0000020009097824 */ /* 0x000fca00078e0200 */
[----:B------:R-:W-:-:S04]  /*00b0*/  LEA.HI R17, R2, R9, RZ, 0x6 ;  /* 0x0000000902117211 */ /* 0x000fc800078f30ff */
[----:B------:R-:W-:Y:S02]  /*00c0*/  LOP3.LUT R16, R17, 0xffffffc0, RZ, 0xc0, !PT ;  /* 0xffffffc011107812 */ /* 0x000fe400078ec0ff */
[----:B------:R-:W-:-:S03]  /*00d0*/  SHF.R.S32.HI R17, RZ, 0x6, R17 ;  /* 0x00000006ff117819 */ /* 0x000fc60000011411 */
[----:B------:R-:W-:Y:S01]  /*00e0*/  IMAD.IADD R16, R9, 0x1, -R16 ;  /* 0x0000000109107824 */ /* 0x000fe200078e0a10 */
[----:B------:R-:W-:-:S04]  /*00f0*/  LEA.HI R4, R17, R17, RZ, 0x6 ;  /* 0x0000001111047211 */ /* 0x000fc800078f30ff */
[----:B------:R-:W-:Y:S02]  /*0100*/  PRMT R0, R16, 0x8880, RZ ;  /* 0x0000888010007816 */ /* 0x000fe400000000ff */
[----:B------:R-:W-:Y:S02]  /*0110*/  LOP3.LUT R4, R4, 0x7ffffc0, RZ, 0xc0, !PT ;  /* 0x07ffffc004047812 */ /* 0x000fe400078ec0ff */
[----:B------:R-:W-:-:S03]  /*0120*/  PRMT R0, R0, 0x7710, RZ ;  /* 0x0000771000007816 */ /* 0x000fc600000000ff */
[----:B------:R-:W-:Y:S01]  /*0130*/  IMAD.IADD R4, R17, 0x1, -R4 ;  /* 0x0000000111047824 */ /* 0x000fe200078e0a04 */
[----:B------:R-:W-:-:S04]  /*0140*/  SHF.R.U32.HI R0, RZ, 0xa, R0 ;  /* 0x0000000aff007819 */ /* 0x000fc80000011600 */
[----:B------:R-:W-:Y:S02]  /*0150*/  LOP3.LUT R3, R0, 0x1f, RZ, 0xc0, !PT ;  /* 0x0000001f00037812 */ /* 0x000fe400078ec0ff */
[----:B------:R-:W-:-:S03]  /*0160*/  IADD3 R0, R9, 0x1, RZ ;  /* 0x0000000109007810 */ /* 0x000fc60007ffe0ff */
[----:B------:R-:W-:Y:S01]  /*0170*/  IMAD.IADD R3, R16, 0x1, R3 ;  /* 0x0000000110037824 */ /* 0x000fe200078e0203 */
[----:B------:R-:W-:-:S04]  /*0180*/  LEA.HI R2, R2, R0, RZ, 0x6 ;  /* 0x0000000002027211 */ /* 0x000fc800078f30ff */
[----:B------:R-:W-:-:S05]  /*0190*/  LOP3.LUT R3, R3, 0xe0, RZ, 0xc0, !PT ;  /* 0x000000e003037812 */ /* 0x000fca00078ec0ff */
[----:B------:R-:W-:-:S05]  /*01a0*/  IMAD.MOV R3, RZ, RZ, -R3 ;  /* 0x000000ffff037224 */ /* 0x000fca00078e0a03 */
[----:B------:R-:W-:Y:S02]  /*01b0*/  PRMT R5, R3, 0x7710, RZ ;  /* 0x0000771003057816 */ /* 0x000fe400000000ff */
[----:B------:R-:W-:-:S03]  /*01c0*/  LOP3.LUT R3, R2, 0xffc0, RZ, 0xc0, !PT ;  /* 0x0000ffc002037812 */ /* 0x000fc600078ec0ff */
[----:B------:R-:W-:Y:S02]  /*01d0*/  IMAD.IADD R5, R16, 0x1, R5 ;  /* 0x0000000110057824 */ /* 0x000fe400078e0205 */
[----:B------:R-:W-:-:S03]  /*01e0*/  IMAD.IADD R0, R0, 0x1, -R3 ;  /* 0x0000000100007824 */ /* 0x000fc600078e0a03 */
[----:B------:R-:W-:Y:S02]  /*01f0*/  LOP3.LUT R5, R5, 0xffff, RZ, 0xc0, !PT ;  /* 0x0000ffff05057812 */ /* 0x000fe400078ec0ff */
[----:B------:R-:W-:Y:S02]  /*0200*/  PRMT R2, R0, 0x8880, RZ ;  /* 0x0000888000027816 */ /* 0x000fe400000000ff */
[----:B------:R-:W-:Y:S02]  /*0210*/  PRMT R3, R5, 0x8880, RZ ;  /* 0x0000888005037816 */ /* 0x000fe400000000ff */
[----:B------:R-:W-:-:S03]  /*0220*/  PRMT R2, R2, 0x7710, RZ ;  /* 0x0000771002027816 */ /* 0x000fc600000000ff */
[----:B------:R-:W-:Y:S01]  /*0230*/  IMAD R3, R4, 0x20, R3 ;  /* 0x0000002004037824 */ /* 0x000fe200078e0203 */
[----:B------:R-:W-:-:S03]  /*0240*/  SHF.R.U32.HI R5, RZ, 0xa, R2 ;  /* 0x0000000aff057819 */ /* 0x000fc60000011602 */
[----:B------:R-:W-:Y:S01]  /*0250*/  IMAD.WIDE R2, R3, R20, c[0x0][0x168] ;  /* 0x00005a0003027625 */ /* 0x000fe200078e0214 */
[----:B------:R-:W-:-:S04]  /*0260*/  LOP3.LUT R5, R5, 0x1f, RZ, 0xc0, !PT ;  /* 0x0000001f05057812 */ /* 0x000fc800078ec0ff */
[----:B------:R0:W2:Y:S01]  /*0270*/  LDG.E.EL R13, [R2.64] ;  /* 0x00000004020d7981 */ /* 0x0000a2000c2e1900 */
[----:B------:R-:W-:Y:S02]  /*0280*/  IMAD.IADD R5, R0, 0x1, R5 ;  /* 0x0000000100057824 */ /* 0x000fe400078e0205 */
[----:B------:R-:W-:-:S03]  /*0290*/  IMAD.WIDE R6, R9, R20, c[0x0][0x160] ;  /* 0x0000580009067625 */ /* 0x000fc600078e0214 */
[----:B------:R-:W-:-:S03]  /*02a0*/  LOP3.LUT R5, R5, 0xe0, RZ, 0xc0, !PT ;  /* 0x000000e005057812 */ /* 0x000fc600078ec0ff */
[----:B------:R-:W5:Y:S02]  /*02b0*/  LDG.E.64 R6, [R6.64] ;  /* 0x0000000406067981 */ /* 0x000f64000c1e1b00 */
[----:B------:R-:W-:-:S05]  /*02c0*/  IMAD.MOV R5, RZ, RZ, -R5 ;  /* 0x000000ffff057224 */ /* 0x000fca00078e0a05 */
[----:B------:R-:W-:-:S05]  /*02d0*/  PRMT R5, R5, 0x7710, RZ ;  /* 0x0000771005057816 */ /* 0x000fca00000000ff */
[----:B------:R-:W-:-:S05]  /*02e0*/  IMAD.IADD R0, R0, 0x1, R5 ;  /* 0x0000000100007824 */ /* 0x000fca00078e0205 */
[----:B------:R-:W-:-:S04]  /*02f0*/  LOP3.LUT R0, R0, 0xffff, RZ, 0xc0, !PT ;  /* 0x0000ffff00007812 */ /* 0x000fc800078ec0ff */
[----:B------:R-:W-:-:S05]  /*0300*/  PRMT R5, R0, 0x8880, RZ ;  /* 0x0000888000057816 */ /* 0x000fca00000000ff */
[----:B------:R-:W-:-:S04]  /*0310*/  IMAD R5, R4, 0x20, R5 ;  /* 0x0000002004057824 */ /* 0x000fc800078e0205 */
[----:B0-----:R-:W-:-:S05]  /*0320*/  IMAD.WIDE R2, R5, R20, c[0x0][0x168] ;  /* 0x00005a0005027625 */ /* 0x001fca00078e0214 */
[----:B------:R0:W5:Y:S01]  /*0330*/  LDG.E.EL R11, [R2.64] ;  /* 0x00000004020b7981 */ /* 0x000162000c2e1900 */
[----:B------:R-:W-:Y:S01]  /*0340*/  BSSY B0, `(.L_x_0) ;  /* 0x0000040000007945 */ /* 0x000fe20003800000 */
[----:B--2---:R-:W-:-:S06]  /*0350*/  FMUL R0, R13, 0.63661974668502807617 ;  /* 0x3f22f9830d007820 */ /* 0x004fcc0000400000 */
[----:B------:R-:W1:Y:S01]  /*0360*/  F2I.FTZ.NTZ R0, R0 ;  /* 0x0000000000007305 */ /* 0x000e620000213100 */
[----:B------:R-:W-:-:S05]  /*0370*/  FADD.FTZ R4, |R13|, -RZ ;  /* 0x800000ff0d047221 */ /* 0x000fca0000010200 */
[----:B------:R-:W-:Y:S02]  /*0380*/  FSETP.GE.AND P4, PT, R4, 105615, PT ;  /* 0x47ce47800400780b */ /* 0x000fe40003f86000 */
[----:B-1----:R-:W-:-:S05]  /*0390*/  I2FP.F32.S32 R10, R0 ;  /* 0x00000000000a7245 */ /* 0x002fca0000201400 */
[----:B------:R-:W-:-:S04]  /*03a0*/  FFMA.FTZ R5, R10, -1.5707962512969970703, R13 ;  /* 0xbfc90fda0a057823 */ /* 0x000fc8000001000d */
[----:B------:R-:W-:-:S04]  /*03b0*/  FFMA.FTZ R5, R10, -7.5497894158615963534e-08, R5 ;  /* 0xb3a221680a057823 */ /* 0x000fc80000010005 */
[----:B------:R-:W-:Y:S01]  /*03c0*/  FFMA.FTZ R10, R10, -5.3903029534742383927e-15, R5 ;  /* 0xa7c234c50a0a7823 */ /* 0x000fe20000010005 */
[----:B------:R-:W-:Y:S01]  /*03d0*/  FSETP.NEU.AND P3, PT, R4, +INF , PT ;  /* 0x7f8000000400780b */ /* 0x000fe20003f6d000 */
[----:B------:R-:W-:Y:S02]  /*03e0*/  IMAD.MOV.U32 R12, RZ, RZ, R0 ;  /* 0x000000ffff0c7224 */ /* 0x000fe400078e0000 */
[----:B------:R-:W-:Y:S01]  /*03f0*/  IMAD.MOV.U32 R5, RZ, RZ, R10 ;  /* 0x000000ffff057224 */ /* 0x000fe200078e000a */
[----:B------:R-:W-:Y:S09]  /*0400*/  @!P4 BRA `(.L_x_1) ;  /* 0x000003300000c947 */ /* 0x000ff20003800000 */
[----:B0-----:R-:W-:Y:S01]  /*0410*/  @!P3 FMUL.FTZ R5, RZ, R13 ;  /* 0x0000000dff05b220 */ /* 0x001fe20000410000 */
[----:B------:R-:W-:Y:S01]  /*0420*/  @!P3 IMAD.MOV.U32 R0, RZ, RZ, RZ ;  /* 0x000000ffff00b224 */ /* 0x000fe200078e00ff */
[----:B------:R-:W-:Y:S05]  /*0430*/  @!P3 BRA `(.L_x_1) ;  /* 0x000003000000b947 */ /* 0x000fea0003800000 */
[----:B------:R-:W-:Y:S01]  /*0440*/  SHF.R.U32.HI R8, RZ, 0x17, R13 ;  /* 0x00000017ff087819 */ /* 0x000fe2000001160d */
[----:B------:R-:W-:Y:S02]  /*0450*/  IMAD.SHL.U32 R4, R13, 0x100, RZ ;  /* 0x000001000d047824 */ /* 0x000fe400078e00ff */
[----:B------:R-:W-:Y:S01]  /*0460*/  IMAD.MOV.U32 R2, RZ, RZ, RZ ;  /* 0x000000ffff027224 */ /* 0x000fe200078e00ff */
[----:B------:R-:W-:Y:S01]  /*0470*/  LOP3.LUT R0, R8, 0xe0, RZ, 0xc0, !PT ;  /* 0x000000e008007812 */ /* 0x000fe200078ec0ff */
[----:B------:R-:W-:Y:S01]  /*0480*/  IMAD.MOV.U32 R18, RZ, RZ, RZ ;  /* 0x000000ffff127224 */ /* 0x000fe200078e00ff */
[----:B------:R-:W-:Y:S01]  /*0490*/  LOP3.LUT R19, R4, 0x80000000, RZ, 0xfc, !PT ;  /* 0x8000000004137812 */ /* 0x000fe200078efcff */
[----:B------:R-:W-:Y:S01]  /*04a0*/  IMAD.MOV.U32 R21, RZ, RZ, RZ ;  /* 0x000000ffff157224 */ /* 0x000fe200078e00ff */
[----:B------:R-:W-:Y:S01]  /*04b0*/  IADD3 R0, R0, -0x80, RZ ;  /* 0xffffff8000007810 */ /* 0x000fe20007ffe0ff */
[----:B------:R-:W-:-:S03]  /*04c0*/  IMAD.MOV.U32 R3, RZ, RZ, R1 ;  /* 0x000000ffff037224 */ /* 0x000fc600078e0001 */
[----:B------:R-:W-:Y:S02]  /*04d0*/  SHF.R.U32.HI R0, RZ, 0x5, R0 ;  /* 0x00000005ff007819 */ /* 0x000fe40000011600 */
.L_x_2:
[----:B------:R-:W-:-:S04]  /*04e0*/  IADD3 R14, P0, R18, c[0x4][0x8], RZ ;  /* 0x01000200120e7a10 */ /* 0x000fc80007f1e0ff */
[----:B------:R-:W-:-:S05]  /*04f0*/  IADD3.X R15, R21, c[0x4][0xc], RZ, P0, !PT ;  /* 0x01000300150f7a10 */ /* 0x000fca00007fe4ff */
[----:B------:R-:W2:Y:S01]  /*0500*/  LDG.E.CONSTANT R14, [R14.64] ;  /* 0x000000040e0e7981 */ /* 0x000ea2000c1e9900 */
[----:B------:R-:W-:Y:S01]  /*0510*/  IADD3 R18, P1, R18, 0x4, RZ ;  /* 0x0000000412127810 */ /* 0x000fe20007f3e0ff */
[----:B------:R-:W-:Y:S02]  /*0520*/  IMAD.MOV.U32 R4, RZ, RZ, R2 ;  /* 0x000000ffff047224 */ /* 0x000fe400078e0002 */
[----:B------:R-:W-:Y:S01]  /*0530*/  IMAD.MOV.U32 R5, RZ, RZ, RZ ;  /* 0x000000ffff057224 */ /* 0x000fe200078e00ff */
[----:B------:R-:W-:Y:S01]  /*0540*/  ISETP.NE.U32.AND P0, PT, R18, 0x18, PT ;  /* 0x000000181200780c */ /* 0x000fe20003f05070 */
[----:B------:R-:W-:-:S05]  /*0550*/  IMAD.X R21, RZ, RZ, R21, P1 ;  /* 0x000000ffff157224 */ /* 0x000fca00008e0615 */
[----:B------:R-:W-:Y:S01]  /*0560*/  ISETP.NE.AND.EX P0, PT, R21, RZ, PT, P0 ;  /* 0x000000ff1500720c */ /* 0x000fe20003f05300 */
[----:B--2---:R-:W-:-:S04]  /*0570*/  IMAD.WIDE.U32 R4, R19, R14, R4 ;  /* 0x0000000e13047225 */ /* 0x004fc800078e0004 */
[----:B------:R-:W-:Y:S01]  /*0580*/  IMAD.MOV.U32 R2, RZ, RZ, R5 ;  /* 0x000000ffff027224 */ /* 0x000fe200078e0005 */
[----:B------:R0:W-:Y:S02]  /*0590*/  STL [R3], R4 ;  /* 0x0000000403007387 */ /* 0x0001e40000100800 */
[----:B0-----:R-:W-:-:S05]  /*05a0*/  IADD3 R3, R3, 0x4, RZ ;  /* 0x0000000403037810 */ /* 0x001fca0007ffe0ff */
[----:B------:R-:W-:Y:S05]  /*05b0*/  @P0 BRA `(.L_x_2) ;  /* 0xffffff2000000947 */ /* 0x000fea000383ffff */
[----:B------:R-:W-:Y:S01]  /*05c0*/  LOP3.LUT P0, RZ, R13, 0xf800000, RZ, 0xc0, !PT ;  /* 0x0f8000000dff7812 */ /* 0x000fe2000780c0ff */
[----:B------:R-:W-:Y:S01]  /*05d0*/  IMAD R18, R0, -0x4, R1 ;  /* 0xfffffffc00127824 */ /* 0x000fe200078e0201 */
[----:B------:R0:W-:Y:S04]  /*05e0*/  STL [R1+0x18], R2 ;  /* 0x0000180201007387 */ /* 0x0001e80000100800 */
[----:B------:R-:W2:Y:S04]  /*05f0*/  LDL R3, [R18+0x14] ;  /* 0x0000140012037983 */ /* 0x000ea80000100800 */
[----:B------:R-:W2:Y:S04]  /*0600*/  LDL R0, [R18+0x18] ;  /* 0x0000180012007983 */ /* 0x000ea80000100800 */
[----:B------:R-:W3:Y:S01]  /*0610*/  @P0 LDL R4, [R18+0x10] ;  /* 0x0000100012040983 */ /* 0x000ee20000100800 */
[----:B--2---:R-:W-:-:S02]  /*0620*/  SHF.L.W.U32.HI R0, R3, R8, R0 ;  /* 0x0000000803007219 */ /* 0x004fc40000010e00 */
[----:B---3--:R-:W-:Y:S02]  /*0630*/  @P0 SHF.L.W.U32.HI R3, R4, R8, R3 ;  /* 0x0000000804030219 */ /* 0x008fe40000010e03 */
[----:B------:R-:W-:Y:S02]  /*0640*/  ISETP.GE.AND P0, PT, R13, RZ, PT ;  /* 0x000000ff0d00720c */ /* 0x000fe40003f06270 */
[C---:B------:R-:W-:Y:S01]  /*0650*/  SHF.L.W.U32.HI R4, R3.reuse, 0x2, R0 ;  /* 0x0000000203047819 */ /* 0x040fe20000010e00 */
[----:B------:R-:W-:-:S03]  /*0660*/  IMAD.SHL.U32 R3, R3, 0x4, RZ ;  /* 0x0000000403037824 */ /* 0x000fc600078e00ff */
[----:B------:R-:W-:Y:S02]  /*0670*/  SHF.R.S32.HI R5, RZ, 0x1f, R4 ;  /* 0x0000001fff057819 */ /* 0x000fe40000011404 */
[----:B------:R-:W-:Y:S02]  /*0680*/  LOP3.LUT R8, R4, R13, RZ, 0x3c, !PT ;  /* 0x0000000d04087212 */ /* 0x000fe400078e3cff */
[C---:B------:R-:W-:Y:S02]  /*0690*/  LOP3.LUT R14, R5.reuse, R3, RZ, 0x3c, !PT ;  /* 0x00000003050e7212 */ /* 0x040fe400078e3cff */
[----:B------:R-:W-:Y:S02]  /*06a0*/  LOP3.LUT R15, R5, R4, RZ, 0x3c, !PT ;  /* 0x00000004050f7212 */ /* 0x000fe400078e3cff */
[----:B------:R-:W-:Y:S02]  /*06b0*/  SHF.R.U32.HI R5, RZ, 0x1e, R0 ;  /* 0x0000001eff057819 */ /* 0x000fe40000011600 */
[----:B------:R-:W-:-:S02]  /*06c0*/  ISETP.GE.AND P1, PT, R8, RZ, PT ;  /* 0x000000ff0800720c */ /* 0x000fc40003f26270 */
[----:B------:R-:W0:Y:S01]  /*06d0*/  I2F.F64.S64 R14, R14 ;  /* 0x0000000e000e7312 */ /* 0x000e220000301c00 */
[----:B------:R-:W-:-:S05]  /*06e0*/  LEA.HI R0, R4, R5, RZ, 0x1 ;  /* 0x0000000504007211 */ /* 0x000fca00078f08ff */
[----:B------:R-:W-:-:S04]  /*06f0*/  IMAD.MOV R4, RZ, RZ, -R0 ;  /* 0x000000ffff047224 */ /* 0x000fc800078e0a00 */
[----:B------:R-:W-:Y:S01]  /*0700*/  @!P0 IMAD.MOV.U32 R0, RZ, RZ, R4 ;  /* 0x000000ffff008224 */ /* 0x000fe200078e0004 */
[----:B0-----:R-:W0:-:S10]  /*0710*/  DMUL R2, R14, c[0x2][0x0] ;  /* 0x008000000e027a28 */ /* 0x001e140000000000 */
[----:B0-----:R-:W0:Y:S02]  /*0720*/  F2F.F32.F64 R2, R2 ;  /* 0x0000000200027310 */ /* 0x001e240000301000 */
[----:B0-----:R-:W-:-:S06]  /*0730*/  FSEL R5, -R2, R2, !P1 ;  /* 0x0000000202057208 */ /* 0x001fcc0004800100 */
.L_x_1:
[----:B0-----:R-:W-:Y:S05]  /*0740*/  BSYNC B0 ;  /* 0x0000000000007941 */ /* 0x001fea0003800000 */
.L_x_0:
[----:B------:R-:W-:Y:S01]  /*0750*/  LOP3.LUT R2, R0, 0x1, RZ, 0xc0, !PT ;  /* 0x0000000100027812 */ /* 0x000fe200078ec0ff */
[----:B-----5:R-:W-:Y:S01]  /*0760*/  FMUL R4, R11, 0.63661974668502807617 ;  /* 0x3f22f9830b047820 */ /* 0x020fe20000400000 */
[----:B------:R-:W-:Y:S01]  /*0770*/  FMUL.FTZ R21, R5, R5 ;  /* 0x0000000505157220 */ /* 0x000fe20000410000 */
[----:B------:R-:W-:Y:S01]  /*0780*/  IMAD.MOV.U32 R3, RZ, RZ, 0x3c0885e4 ;  /* 0x3c0885e4ff037424 */ /* 0x000fe200078e00ff */
[----:B------:R-:W-:Y:S01]  /*0790*/  ISETP.NE.U32.AND P0, PT, R2, 0x1, PT ;  /* 0x000000010200780c */ /* 0x000fe20003f05070 */
[----:B------:R-:W-:Y:S01]  /*07a0*/  IMAD.MOV.U32 R2, RZ, RZ, -0x46b2bead ;  /* 0xb94d4153ff027424 */ /* 0x000fe200078e00ff */
[----:B------:R-:W-:Y:S01]  /*07b0*/  IADD3 R14, R0, 0x1, RZ ;  /* 0x00000001000e7810 */ /* 0x000fe20007ffe0ff */
[----:B------:R-:W0:Y:S01]  /*07c0*/  F2I.FTZ.NTZ R4, R4 ;  /* 0x0000000400047305 */ /* 0x000e220000213100 */
[----:B------:R-:W-:Y:S01]  /*07d0*/  IMAD.MOV.U32 R0, RZ, RZ, -0x41d55558 ;  /* 0xbe2aaaa8ff007424 */ /* 0x000fe200078e00ff */
[----:B------:R-:W-:Y:S01]  /*07e0*/  BSSY B0, `(.L_x_3) ;  /* 0x0000049000007945 */ /* 0x000fe20003800000 */
[----:B------:R-:W-:-:S07]  /*07f0*/  LOP3.LUT P5, RZ, R14, 0x2, RZ, 0xc0, !PT ;  /* 0x000000020eff7812 */ /* 0x000fce00078ac0ff */
[----:B------:R-:W-:Y:S02]  /*0800*/  @P0 IMAD.MOV.U32 R8, RZ, RZ, 0x37cbac00 ;  /* 0x37cbac00ff080424 */ /* 0x000fe400078e00ff */
[----:B------:R-:W-:Y:S02]  /*0810*/  @P0 IMAD.MOV.U32 R3, RZ, RZ, 0x3d2aaabb ;  /* 0x3d2aaabbff030424 */ /* 0x000fe400078e00ff */
[----:B------:R-:W-:Y:S01]  /*0820*/  @P0 FFMA.FTZ R2, R21, R8, -0.0013887860113754868507 ;  /* 0xbab607ed15020423 */ /* 0x000fe20000010008 */
[----:B------:R-:W-:Y:S01]  /*0830*/  FADD.FTZ R8, |R11|, -RZ ;  /* 0x800000ff0b087221 */ /* 0x000fe20000010200 */
[----:B0-----:R-:W-:Y:S01]  /*0840*/  I2FP.F32.S32 R18, R4 ;  /* 0x0000000400127245 */ /* 0x001fe20000201400 */
[----:B------:R-:W-:Y:S01]  /*0850*/  @P0 IMAD.MOV.U32 R0, RZ, RZ, -0x41000001 ;  /* 0xbeffffffff000424 */ /* 0x000fe200078e00ff */
[----:B------:R-:W-:Y:S01]  /*0860*/  FFMA.FTZ R15, R21, R2, R3 ;  /* 0x00000002150f7223 */ /* 0x000fe20000010003 */
[----:B------:R-:W-:Y:S02]  /*0870*/  FSEL R3, R5, 1, !P0 ;  /* 0x3f80000005037808 */ /* 0x000fe40004000000 */
[----:B------:R-:W-:Y:S01]  /*0880*/  FSETP.GE.AND P2, PT, R8, 105615, PT ;  /* 0x47ce47800800780b */ /* 0x000fe20003f46000 */
[----:B------:R-:W-:Y:S01]  /*0890*/  FFMA.FTZ R19, R18, -1.5707962512969970703, R11 ;  /* 0xbfc90fda12137823 */ /* 0x000fe2000001000b */
[C---:B------:R-:W-:Y:S01]  /*08a0*/  FFMA.FTZ R0, R21.reuse, R15, R0 ;  /* 0x0000000f15007223 */ /* 0x040fe20000010000 */
[----:B------:R-:W-:Y:S01]  /*08b0*/  FFMA.FTZ R2, R21, R3, RZ ;  /* 0x0000000315027223 */ /* 0x000fe200000100ff */
[----:B------:R-:W-:Y:S01]  /*08c0*/  FSETP.NEU.AND P1, PT, R8, +INF , PT ;  /* 0x7f8000000800780b */ /* 0x000fe20003f2d000 */
[----:B------:R-:W-:-:S02]  /*08d0*/  FFMA.FTZ R19, R18, -7.5497894158615963534e-08, R19 ;  /* 0xb3a2216812137823 */ /* 0x000fc40000010013 */
[----:B------:R-:W-:Y:S02]  /*08e0*/  FFMA.FTZ R3, R2, R0, R3 ;  /* 0x0000000002037223 */ /* 0x000fe40000010003 */
[----:B------:R-:W-:Y:S01]  /*08f0*/  FFMA.FTZ R18, R18, -5.3903029534742383927e-15, R19 ;  /* 0xa7c234c512127823 */ /* 0x000fe20000010013 */
[----:B------:R-:W-:Y:S01]  /*0900*/  IMAD.MOV.U32 R19, RZ, RZ, R4 ;  /* 0x000000ffff137224 */ /* 0x000fe200078e0004 */
[----:B------:R-:W-:Y:S02]  /*0910*/  @P5 FFMA.FTZ R3, R3, -1, RZ ;  /* 0xbf80000003035823 */ /* 0x000fe400000100ff */
[----:B------:R-:W-:Y:S01]  /*0920*/  IMAD.MOV.U32 R0, RZ, RZ, R18 ;  /* 0x000000ffff007224 */ /* 0x000fe200078e0012 */
[----:B------:R-:W-:Y:S05]  /*0930*/  @!P2 BRA `(.L_x_4) ;  /* 0x000003300000a947 */ /* 0x000fea0003800000 */
[----:B------:R-:W-:Y:S01]  /*0940*/  @!P1 FMUL.FTZ R0, RZ, R11 ;  /* 0x0000000bff009220 */ /* 0x000fe20000410000 */
[----:B------:R-:W-:Y:S01]  /*0950*/  @!P1 IMAD.MOV.U32 R4, RZ, RZ, RZ ;  /* 0x000000ffff049224 */ /* 0x000fe200078e00ff */
[----:B------:R-:W-:Y:S05]  /*0960*/  @!P1 BRA `(.L_x_4) ;  /* 0x0000030000009947 */ /* 0x000fea0003800000 */
[----:B------:R-:W-:Y:S01]  /*0970*/  SHF.R.U32.HI R8, RZ, 0x17, R11 ;  /* 0x00000017ff087819 */ /* 0x000fe2000001160b */
[----:B------:R-:W-:-:S02]  /*0980*/  IMAD.SHL.U32 R5, R11, 0x100, RZ ;  /* 0x000001000b057824 */ /* 0x000fc400078e00ff */
        /* <DEDUP_REMOVED lines=8> */
.L_x_5:
[----:B------:R-:W-:-:S04]  /*0a10*/  IADD3 R14, P0, R21, c[0x4][0x8], RZ ;  /* 0x01000200150e7a10 */ /* 0x000fc80007f1e0ff */
[----:B------:R-:W-:-:S05]  /*0a20*/  IADD3.X R15, R24, c[0x4][0xc], RZ, P0, !PT ;  /* 0x01000300180f7a10 */ /* 0x000fca00007fe4ff */
[----:B------:R0:W2:Y:S01]  /*0a30*/  LDG.E.CONSTANT R22, [R14.64] ;  /* 0x000000040e167981 */ /* 0x0000a2000c1e9900 */
[----:B------:R-:W-:-:S04]  /*0a40*/  IADD3 R21, P5, R21, 0x4, RZ ;  /* 0x0000000415157810 */ /* 0x000fc80007fbe0ff */
[----:B------:R-:W-:Y:S01]  /*0a50*/  ISETP.NE.U32.AND P0, PT, R21, 0x18, PT ;  /* 0x000000181500780c */ /* 0x000fe20003f05070 */
[----:B------:R-:W-:Y:S02]  /*0a60*/  IMAD.X R24, RZ, RZ, R24, P5 ;  /* 0x000000ffff187224 */ /* 0x000fe400028e0618 */
[----:B0-----:R-:W-:-:S03]  /*0a70*/  IMAD.MOV.U32 R14, RZ, RZ, R2 ;  /* 0x000000ffff0e7224 */ /* 0x001fc600078e0002 */
[----:B------:R-:W-:Y:S01]  /*0a80*/  ISETP.NE.AND.EX P0, PT, R24, RZ, PT, P0 ;  /* 0x000000ff1800720c */ /* 0x000fe20003f05300 */
[----:B------:R-:W-:-:S04]  /*0a90*/  IMAD.MOV.U32 R15, RZ, RZ, RZ ;  /* 0x000000ffff0f7224 */ /* 0x000fc800078e00ff */
[----:B--2---:R-:W-:-:S04]  /*0aa0*/  IMAD.WIDE.U32 R22, R5, R22, R14 ;  /* 0x0000001605167225 */ /* 0x004fc800078e000e */
[----:B------:R-:W-:Y:S01]  /*0ab0*/  IMAD.MOV.U32 R2, RZ, RZ, R23 ;  /* 0x000000ffff027224 */ /* 0x000fe200078e0017 */
[----:B------:R0:W-:Y:S02]  /*0ac0*/  STL [R4], R22 ;  /* 0x0000001604007387 */ /* 0x0001e40000100800 */
[----:B0-----:R-:W-:Y:S01]  /*0ad0*/  IADD3 R4, R4, 0x4, RZ ;  /* 0x0000000404047810 */ /* 0x001fe20007ffe0ff */
        /* <DEDUP_REMOVED lines=10> */
[C---:B------:R-:W-:Y:S02]  /*0b80*/  SHF.L.W.U32.HI R4, R5.reuse, 0x2, R0 ;  /* 0x0000000205047819 */ /* 0x040fe40000010e00 */
[----:B------:R-:W-:Y:S02]  /*0b90*/  SHF.L.U32 R5, R5, 0x2, RZ ;  /* 0x0000000205057819 */ /* 0x000fe400000006ff */
[----:B------:R-:W-:-:S04]  /*0ba0*/  SHF.R.S32.HI R8, RZ, 0x1f, R4 ;  /* 0x0000001fff087819 */ /* 0x000fc80000011404 */
[C---:B------:R-:W-:Y:S02]  /*0bb0*/  LOP3.LUT R14, R8.reuse, R5, RZ, 0x3c, !PT ;  /* 0x00000005080e7212 */ /* 0x040fe400078e3cff */
[----:B------:R-:W-:Y:S02]  /*0bc0*/  LOP3.LUT R15, R8, R4, RZ, 0x3c, !PT ;  /* 0x00000004080f7212 */ /* 0x000fe400078e3cff */
[----:B------:R-:W-:Y:S02]  /*0bd0*/  SHF.R.U32.HI R5, RZ, 0x1e, R0 ;  /* 0x0000001eff057819 */ /* 0x000fe40000011600 */
[C---:B------:R-:W-:Y:S02]  /*0be0*/  LOP3.LUT R0, R4.reuse, R11, RZ, 0x3c, !PT ;  /* 0x0000000b04007212 */ /* 0x040fe400078e3cff */
[----:B------:R-:W1:Y:S01]  /*0bf0*/  I2F.F64.S64 R14, R14 ;  /* 0x0000000e000e7312 */ /* 0x000e620000301c00 */
[----:B------:R-:W-:Y:S02]  /*0c00*/  LEA.HI R4, R4, R5, RZ, 0x1 ;  /* 0x0000000504047211 */ /* 0x000fe400078f08ff */
[----:B------:R-:W-:-:S03]  /*0c10*/  ISETP.GE.AND P5, PT, R0, RZ, PT ;  /* 0x000000ff0000720c */ /* 0x000fc60003fa6270 */
[----:B------:R-:W-:-:S04]  /*0c20*/  IMAD.MOV R0, RZ, RZ, -R4 ;  /* 0x000000ffff007224 */ /* 0x000fc800078e0a04 */
[----:B------:R-:W-:Y:S01]  /*0c30*/  @!P0 IMAD.MOV.U32 R4, RZ, RZ, R0 ;  /* 0x000000ffff048224 */ /* 0x000fe200078e0000 */
[----:B-1----:R-:W1:-:S10]  /*0c40*/  DMUL R22, R14, c[0x2][0x0] ;  /* 0x008000000e167a28 */ /* 0x002e540000000000 */
[----:B-1----:R-:W1:Y:S02]  /*0c50*/  F2F.F32.F64 R22, R22 ;  /* 0x0000001600167310 */ /* 0x002e640000301000 */
[----:B-1----:R-:W-:-:S06]  /*0c60*/  FSEL R0, -R22, R22, !P5 ;  /* 0x0000001616007208 */ /* 0x002fcc0006800100 */
.L_x_4:
[----:B0-----:R-:W-:Y:S05]  /*0c70*/  BSYNC B0 ;  /* 0x0000000000007941 */ /* 0x001fea0003800000 */
.L_x_3:
[----:B------:R-:W-:Y:S01]  /*0c80*/  IMAD R17, R17, 0x40, R16 ;  /* 0x0000004011117824 */ /* 0x000fe200078e0210 */
[C---:B------:R-:W-:Y:S01]  /*0c90*/  ISETP.GE.AND P5, PT, R16.reuse, 0x20, PT ;  /* 0x000000201000780c */ /* 0x040fe20003fa6270 */
[----:B------:R-:W-:Y:S01]  /*0ca0*/  CS2R R14, SRZ ;  /* 0x00000000000e7805 */ /* 0x000fe2000001ff00 */
[----:B------:R-:W-:Y:S02]  /*0cb0*/  ISETP.GT.AND P0, PT, R16, 0x1f, PT ;  /* 0x0000001f1000780c */ /* 0x000fe40003f04270 */
[C---:B------:R-:W-:Y:S02]  /*0cc0*/  IADD3 R23, R17.reuse, 0x20, RZ ;  /* 0x0000002011177810 */ /* 0x040fe40007ffe0ff */
[----:B------:R-:W-:Y:S02]  /*0cd0*/  IADD3 R21, R17, -0x20, RZ ;  /* 0xffffffe011157810 */ /* 0x000fe40007ffe0ff */
[----:B------:R-:W-:Y:S01]  /*0ce0*/  CS2R R16, SRZ ;  /* 0x0000000000107805 */ /* 0x000fe2000001ff00 */
[----:B------:R-:W-:Y:S01]  /*0cf0*/  IMAD.WIDE R22, R23, R20, c[0x0][0x160] ;  /* 0x0000580017167625 */ /* 0x000fe200078e0214 */
[----:B------:R-:W-:-:S03]  /*0d00*/  LOP3.LUT R2, R4, 0x1, RZ, 0xc0, !PT ;  /* 0x0000000104027812 */ /* 0x000fc600078ec0ff */
[----:B------:R-:W-:Y:S01]  /*0d10*/  IMAD.WIDE R20, R21, R20, c[0x0][0x160] ;  /* 0x0000580015147625 */ /* 0x000fe200078e0214 */
[----:B------:R0:W5:Y:S04]  /*0d20*/  @!P5 LDG.E.EL.64 R16, [R22.64] ;  /* 0x000000041610d981 */ /* 0x000168000c2e1b00 */
[----:B------:R1:W5:Y:S01]  /*0d30*/  @P0 LDG.E.EL.64 R14, [R20.64] ;  /* 0x00000004140e0981 */ /* 0x000362000c2e1b00 */
[----:B------:R-:W-:Y:S01]  /*0d40*/  ISETP.NE.U32.AND P0, PT, R2, 0x1, PT ;  /* 0x000000010200780c */ /* 0x000fe20003f05070 */
[----:B------:R-:W-:Y:S01]  /*0d50*/  FMUL.FTZ R24, R0, R0 ;  /* 0x0000000000187220 */ /* 0x000fe20000410000 */
[----:B------:R-:W-:Y:S01]  /*0d60*/  IMAD.MOV.U32 R2, RZ, RZ, -0x46b2bead ;  /* 0xb94d4153ff027424 */ /* 0x000fe200078e00ff */
[----:B------:R-:W-:Y:S01]  /*0d70*/  IADD3 R8, R4, 0x1, RZ ;  /* 0x0000000104087810 */ /* 0x000fe20007ffe0ff */
[----:B------:R-:W-:Y:S01]  /*0d80*/  IMAD.MOV.U32 R5, RZ, RZ, 0x3c0885e4 ;  /* 0x3c0885e4ff057424 */ /* 0x000fe200078e00ff */
[----:B------:R-:W-:Y:S01]  /*0d90*/  FSEL R0, R0, 1, !P0 ;  /* 0x3f80000000007808 */ /* 0x000fe20004000000 */
[----:B------:R-:W-:Y:S01]  /*0da0*/  IMAD.MOV.U32 R4, RZ, RZ, -0x41d55558 ;  /* 0xbe2aaaa8ff047424 */ /* 0x000fe200078e00ff */
[----:B------:R-:W-:Y:S03]  /*0db0*/  BSSY B0, `(.L_x_6) ;  /* 0x000003f000007945 */ /* 0x000fe60003800000 */
[----:B-1----:R-:W-:-:S03]  /*0dc0*/  FFMA.FTZ R21, R24, R0, RZ ;  /* 0x0000000018157223 */ /* 0x002fc600000100ff */
[----:B------:R-:W-:Y:S02]  /*0dd0*/  @P0 IMAD.MOV.U32 R25, RZ, RZ, 0x37cbac00 ;  /* 0x37cbac00ff190424 */ /* 0x000fe400078e00ff */
[----:B------:R-:W-:Y:S02]  /*0de0*/  @P0 IMAD.MOV.U32 R5, RZ, RZ, 0x3d2aaabb ;  /* 0x3d2aaabbff050424 */ /* 0x000fe400078e00ff */
[----:B------:R-:W-:Y:S01]  /*0df0*/  @P0 FFMA.FTZ R2, R24, R25, -0.0013887860113754868507 ;  /* 0xbab607ed18020423 */ /* 0x000fe20000010019 */
[----:B------:R-:W-:Y:S01]  /*0e00*/  @P0 IMAD.MOV.U32 R4, RZ, RZ, -0x41000001 ;  /* 0xbeffffffff040424 */ /* 0x000fe200078e00ff */
[----:B------:R-:W-:Y:S02]  /*0e10*/  LOP3.LUT P0, RZ, R8, 0x2, RZ, 0xc0, !PT ;  /* 0x0000000208ff7812 */ /* 0x000fe4000780c0ff */
[----:B------:R-:W-:-:S04]  /*0e20*/  FFMA.FTZ R5, R24, R2, R5 ;  /* 0x0000000218057223 */ /* 0x000fc80000010005 */
[----:B------:R-:W-:-:S04]  /*0e30*/  FFMA.FTZ R5, R24, R5, R4 ;  /* 0x0000000518057223 */ /* 0x000fc80000010004 */
[----:B------:R-:W-:-:S04]  /*0e40*/  FFMA.FTZ R0, R21, R5, R0 ;  /* 0x0000000515007223 */ /* 0x000fc80000010000 */
[----:B------:R-:W-:Y:S01]  /*0e50*/  @P0 FFMA.FTZ R0, R0, -1, RZ ;  /* 0xbf80000000000823 */ /* 0x000fe200000100ff */
[----:B------:R-:W-:Y:S05]  /*0e60*/  @!P4 BRA `(.L_x_7) ;  /* 0x000003300000c947 */ /* 0x000fea0003800000 */
        /* <DEDUP_REMOVED lines=13> */
.L_x_8:
[----:B------:R-:W-:-:S04]  /*0f40*/  IADD3 R22, P0, R5, c[0x4][0x8], RZ ;  /* 0x0100020005167a10 */ /* 0x000fc80007f1e0ff */
[----:B------:R-:W-:-:S06]  /*0f50*/  IADD3.X R23, R10, c[0x4][0xc], RZ, P0, !PT ;  /* 0x010003000a177a10 */ /* 0x000fcc00007fe4ff */
        /* <DEDUP_REMOVED lines=12> */
[C---:B------:R-:W-:Y:S01]  /*1020*/  LOP3.LUT P0, RZ, R13.reuse, 0xf800000, RZ, 0xc0, !PT ;  /* 0x0f8000000dff7812 */ /* 0x040fe2000780c0ff */
[----:B------:R-:W-:Y:S01]  /*1030*/  IMAD R24, R8, -0x4, R1 ;  /* 0xfffffffc08187824 */ /* 0x000fe200078e0201 */
[----:B------:R0:W-:Y:S04]  /*1040*/  STL [R1+0x18], R2 ;  /* 0x0000180201007387 */ /* 0x0001e80000100800 */
[----:B------:R-:W2:Y:S04]  /*1050*/  LDL R5, [R24+0x14] ;  /* 0x0000140018057983 */ /* 0x000ea80000100800 */
[----:B------:R-:W2:Y:S04]  /*1060*/  LDL R4, [R24+0x18] ;  /* 0x0000180018047983 */ /* 0x000ea80000100800 */
[----:B------:R-:W3:Y:S01]  /*1070*/  @P0 LDL R8, [R24+0x10] ;  /* 0x0000100018080983 */ /* 0x000ee20000100800 */
[----:B------:R-:W-:-:S02]  /*1080*/  ISETP.GE.AND P3, PT, R13, RZ, PT ;  /* 0x000000ff0d00720c */ /* 0x000fc40003f66270 */
[-C--:B--2---:R-:W-:Y:S02]  /*1090*/  SHF.L.W.U32.HI R4, R5, R12.reuse, R4 ;  /* 0x0000000c05047219 */ /* 0x084fe40000010e04 */
[----:B---3--:R-:W-:-:S04]  /*10a0*/  @P0 SHF.L.W.U32.HI R5, R8, R12, R5 ;  /* 0x0000000c08050219 */ /* 0x008fc80000010e05 */
        /* <DEDUP_REMOVED lines=8> */
[----:B------:R-:W1:Y:S01]  /*1130*/  I2F.F64.S64 R20, R20 ;  /* 0x0000001400147312 */ /* 0x000e620000301c00 */
[----:B------:R-:W-:-:S05]  /*1140*/  LEA.HI R12, R8, R5, RZ, 0x1 ;  /* 0x00000005080c7211 */ /* 0x000fca00078f08ff */
[----:B0-----:R-:W-:-:S04]  /*1150*/  IMAD.MOV R2, RZ, RZ, -R12 ;  /* 0x000000ffff027224 */ /* 0x001fc800078e0a0c */
[----:B------:R-:W-:Y:S01]  /*1160*/  @!P3 IMAD.MOV.U32 R12, RZ, RZ, R2 ;  /* 0x000000ffff0cb224 */ /* 0x000fe200078e0002 */
[----:B-1----:R-:W0:-:S10]  /*1170*/  DMUL R22, R20, c[0x2][0x0] ;  /* 0x0080000014167a28 */ /* 0x002e140000000000 */
[----:B0-----:R-:W0:Y:S02]  /*1180*/  F2F.F32.F64 R22, R22 ;  /* 0x0000001600167310 */ /* 0x001e240000301000 */
[----:B0-----:R-:W-:-:S06]  /*1190*/  FSEL R10, -R22, R22, !P0 ;  /* 0x00000016160a7208 */ /* 0x001fcc0004000100 */
.L_x_7:
[----:B0-----:R-:W-:Y:S05]  /*11a0*/  BSYNC B0 ;  /* 0x0000000000007941 */ /* 0x001fea0003800000 */
.L_x_6:
[----:B------:R-:W-:Y:S01]  /*11b0*/  LOP3.LUT R2, R12, 0x1, RZ, 0xc0, !PT ;  /* 0x000000010c027812 */ /* 0x000fe200078ec0ff */
[----:B------:R-:W-:Y:S01]  /*11c0*/  FMUL.FTZ R8, R10, R10 ;  /* 0x0000000a0a087220 */ /* 0x000fe20000410000 */
[----:B------:R-:W-:Y:S01]  /*11d0*/  IMAD.MOV.U32 R13, RZ, RZ, 0x3c0885e4 ;  /* 0x3c0885e4ff0d7424 */ /* 0x000fe200078e00ff */
[----:B------:R-:W-:Y:S01]  /*11e0*/  LOP3.LUT P3, RZ, R12, 0x2, RZ, 0xc0, !PT ;  /* 0x000000020cff7812 */ /* 0x000fe2000786c0ff */
[----:B------:R-:W-:Y:S01]  /*11f0*/  IMAD.MOV.U32 R4, RZ, RZ, -0x41d55558 ;  /* 0xbe2aaaa8ff047424 */ /* 0x000fe200078e00ff */
[----:B------:R-:W-:Y:S01]  /*1200*/  ISETP.NE.U32.AND P0, PT, R2, 0x1, PT ;  /* 0x000000010200780c */ /* 0x000fe20003f05070 */
[----:B------:R-:W-:Y:S01]  /*1210*/  IMAD.MOV.U32 R2, RZ, RZ, -0x46b2bead ;  /* 0xb94d4153ff027424 */ /* 0x000fe200078e00ff */
[----:B------:R-:W-:Y:S11]  /*1220*/  BSSY B0, `(.L_x_9) ;  /* 0x000003f000007945 */ /* 0x000ff60003800000 */
[----:B------:R-:W-:Y:S01]  /*1230*/  @!P0 MOV R5, 0x37cbac00 ;  /* 0x37cbac0000058802 */ /* 0x000fe20000000f00 */
[----:B------:R-:W-:-:S02]  /*1240*/  @!P0 IMAD.MOV.U32 R13, RZ, RZ, 0x3d2aaabb ;  /* 0x3d2aaabbff0d8424 */ /* 0x000fc400078e00ff */
[----:B------:R-:W-:Y:S02]  /*1250*/  @!P0 IMAD.MOV.U32 R4, RZ, RZ, -0x41000001 ;  /* 0xbeffffffff048424 */ /* 0x000fe400078e00ff */
[----:B------:R-:W-:Y:S01]  /*1260*/  @!P0 FFMA.FTZ R2, R8, R5, -0.0013887860113754868507 ;  /* 0xbab607ed08028423 */ /* 0x000fe20000010005 */
[----:B------:R-:W-:-:S03]  /*1270*/  FSEL R5, R10, 1, P0 ;  /* 0x3f8000000a057808 */ /* 0x000fc60000000000 */
[C---:B------:R-:W-:Y:S02]  /*1280*/  FFMA.FTZ R13, R8.reuse, R2, R13 ;  /* 0x00000002080d7223 */ /* 0x040fe4000001000d */
[C---:B------:R-:W-:Y:S02]  /*1290*/  FFMA.FTZ R2, R8.reuse, R5, RZ ;  /* 0x0000000508027223 */ /* 0x040fe400000100ff */
[----:B------:R-:W-:-:S04]  /*12a0*/  FFMA.FTZ R4, R8, R13, R4 ;  /* 0x0000000d08047223 */ /* 0x000fc80000010004 */
[----:B------:R-:W-:-:S04]  /*12b0*/  FFMA.FTZ R5, R2, R4, R5 ;  /* 0x0000000402057223 */ /* 0x000fc80000010005 */
[----:B------:R-:W-:Y:S01]  /*12c0*/  @P3 FFMA.FTZ R5, R5, -1, RZ ;  /* 0xbf80000005053823 */ /* 0x000fe200000100ff */
[----:B------:R-:W-:Y:S05]  /*12d0*/  @!P2 BRA `(.L_x_10) ;  /* 0x000003300000a947 */ /* 0x000fea0003800000 */
[----:B------:R-:W-:Y:S01]  /*12e0*/  @!P1 FMUL.FTZ R18, RZ, R11 ;  /* 0x0000000bff129220 */ /* 0x000fe20000410000 */
        /* <DEDUP_REMOVED lines=12> */
.L_x_11:
        /* <DEDUP_REMOVED lines=22> */
[----:B---3--:R-:W-:Y:S02]  /*1510*/  @P0 SHF.L.W.U32.HI R13, R8, R21, R13 ;  /* 0x00000015080d0219 */ /* 0x008fe40000010e0d */
[--C-:B------:R-:W-:Y:S02]  /*1520*/  SHF.R.U32.HI R19, RZ, 0x1e, R4.reuse ;  /* 0x0000001eff137819 */ /* 0x100fe40000011604 */
[C---:B------:R-:W-:Y:S01]  /*1530*/  SHF.L.W.U32.HI R8, R13.reuse, 0x2, R4 ;  /* 0x000000020d087819 */ /* 0x040fe20000010e04 */
[----:B------:R-:W-:-:S03]  /*1540*/  IMAD.SHL.U32 R13, R13, 0x4, RZ ;  /* 0x000000040d0d7824 */ /* 0x000fc600078e00ff */
[----:B------:R-:W-:Y:S02]  /*1550*/  SHF.R.S32.HI R10, RZ, 0x1f, R8 ;  /* 0x0000001fff0a7819 */ /* 0x000fe40000011408 */
[----:B------:R-:W-:Y:S02]  /*1560*/  LEA.HI R19, R8, R19, RZ, 0x1 ;  /* 0x0000001308137211 */ /* 0x000fe400078f08ff */
[C---:B------:R-:W-:Y:S02]  /*1570*/  LOP3.LUT R12, R10.reuse, R13, RZ, 0x3c, !PT ;  /* 0x0000000d0a0c7212 */ /* 0x040fe400078e3cff */
[----:B------:R-:W-:Y:S01]  /*1580*/  LOP3.LUT R13, R10, R8, RZ, 0x3c, !PT ;  /* 0x000000080a0d7212 */ /* 0x000fe200078e3cff */
[----:B0-----:R-:W-:Y:S01]  /*1590*/  IMAD.MOV R2, RZ, RZ, -R19 ;  /* 0x000000ffff027224 */ /* 0x001fe200078e0a13 */
[----:B------:R-:W-:-:S03]  /*15a0*/  LOP3.LUT R11, R8, R11, RZ, 0x3c, !PT ;  /* 0x0000000b080b7212 */ /* 0x000fc600078e3cff */
[----:B------:R-:W-:Y:S01]  /*15b0*/  @!P1 IMAD.MOV.U32 R19, RZ, RZ, R2 ;  /* 0x000000ffff139224 */ /* 0x000fe200078e0002 */
[----:B------:R-:W0:Y:S01]  /*15c0*/  I2F.F64.S64 R12, R12 ;  /* 0x0000000c000c7312 */ /* 0x000e220000301c00 */
[----:B------:R-:W-:Y:S01]  /*15d0*/  ISETP.GE.AND P0, PT, R11, RZ, PT ;  /* 0x000000ff0b00720c */ /* 0x000fe20003f06270 */
[----:B0-----:R-:W0:-:S10]  /*15e0*/  DMUL R20, R12, c[0x2][0x0] ;  /* 0x008000000c147a28 */ /* 0x001e140000000000 */
[----:B0-----:R-:W0:Y:S02]  /*15f0*/  F2F.F32.F64 R20, R20 ;  /* 0x0000001400147310 */ /* 0x001e240000301000 */
[----:B0-----:R-:W-:-:S06]  /*1600*/  FSEL R18, -R20, R20, !P0 ;  /* 0x0000001414127208 */ /* 0x001fcc0004000100 */
.L_x_10:
[----:B------:R-:W-:Y:S05]  /*1610*/  BSYNC B0 ;  /* 0x0000000000007941 */ /* 0x000fea0003800000 */
.L_x_9:
[C---:B------:R-:W-:Y:S01]  /*1620*/  LOP3.LUT R2, R19.reuse, 0x1, RZ, 0xc0, !PT ;  /* 0x0000000113027812 */ /* 0x040fe200078ec0ff */
[----:B------:R-:W-:Y:S01]  /*1630*/  FMUL.FTZ R10, R18, R18 ;  /* 0x00000012120a7220 */ /* 0x000fe20000410000 */
[----:B------:R-:W-:Y:S01]  /*1640*/  IMAD.MOV.U32 R4, RZ, RZ, -0x46b2bead ;  /* 0xb94d4153ff047424 */ /* 0x000fe200078e00ff */
[----:B------:R-:W-:Y:S01]  /*1650*/  LOP3.LUT P1, RZ, R19, 0x2, RZ, 0xc0, !PT ;  /* 0x0000000213ff7812 */ /* 0x000fe2000782c0ff */
[----:B------:R-:W-:Y:S01]  /*1660*/  IMAD.MOV.U32 R11, RZ, RZ, 0x3c0885e4 ;  /* 0x3c0885e4ff0b7424 */ /* 0x000fe200078e00ff */
[----:B------:R-:W-:Y:S01]  /*1670*/  ISETP.NE.U32.AND P0, PT, R2, 0x1, PT ;  /* 0x000000010200780c */ /* 0x000fe20003f05070 */
[----:B------:R-:W-:Y:S01]  /*1680*/  IMAD.MOV.U32 R8, RZ, RZ, -0x41d55558 ;  /* 0xbe2aaaa8ff087424 */ /* 0x000fe200078e00ff */
[----:B-----5:R-:W-:Y:S01]  /*1690*/  @!P5 FADD R15, RZ, -R17 ;  /* 0x80000011ff0fd221 */ /* 0x020fe20000000000 */
[----:B------:R-:W-:Y:S01]  /*16a0*/  @!P5 FADD R14, RZ, -R16 ;  /* 0x80000010ff0ed221 */ /* 0x000fe20000000000 */
[----:B------:R-:W-:-:S09]  /*16b0*/  FSEL R2, R18, 1, P0 ;  /* 0x3f80000012027808 */ /* 0x000fd20000000000 */
[----:B------:R-:W-:Y:S02]  /*16c0*/  @!P0 IMAD.MOV.U32 R13, RZ, RZ, 0x37cbac00 ;  /* 0x37cbac00ff0d8424 */ /* 0x000fe400078e00ff */
[----:B------:R-:W-:Y:S02]  /*16d0*/  @!P0 IMAD.MOV.U32 R11, RZ, RZ, 0x3d2aaabb ;  /* 0x3d2aaabbff0b8424 */ /* 0x000fe400078e00ff */
[C---:B------:R-:W-:Y:S01]  /*16e0*/  @!P0 FFMA.FTZ R4, R10.reuse, R13, -0.0013887860113754868507 ;  /* 0xbab607ed0a048423 */ /* 0x040fe2000001000d */
[----:B------:R-:W-:Y:S01]  /*16f0*/  @!P0 IMAD.MOV.U32 R8, RZ, RZ, -0x41000001 ;  /* 0xbeffffffff088424 */ /* 0x000fe200078e00ff */
[C---:B------:R-:W-:Y:S02]  /*1700*/  FFMA.FTZ R13, R10.reuse, R2, RZ ;  /* 0x000000020a0d7223 */ /* 0x040fe400000100ff */
[----:B------:R-:W-:Y:S01]  /*1710*/  FFMA.FTZ R11, R10, R4, R11 ;  /* 0x000000040a0b7223 */ /* 0x000fe2000001000b */
[----:B------:R-:W-:-:S03]  /*1720*/  LEA R4, P0, R9, c[0x0][0x170], 0x2 ;  /* 0x00005c0009047a11 */ /* 0x000fc600078010ff */
[----:B------:R-:W-:Y:S01]  /*1730*/  FFMA.FTZ R11, R10, R11, R8 ;  /* 0x0000000b0a0b7223 */ /* 0x000fe20000010008 */
[----:B------:R-:W-:-:S03]  /*1740*/  SHF.R.S32.HI R8, RZ, 0x1f, R9 ;  /* 0x0000001fff087819 */ /* 0x000fc60000011409 */
[----:B------:R-:W-:Y:S01]  /*1750*/  FFMA.FTZ R2, R13, R11, R2 ;  /* 0x0000000b0d027223 */ /* 0x000fe20000010002 */
[----:B------:R-:W-:Y:S01]  /*1760*/  FMUL R11, R14, R5 ;  /* 0x000000050e0b7220 */ /* 0x000fe20000400000 */
[----:B------:R-:W-:Y:S02]  /*1770*/  LEA.HI.X R5, R9, c[0x0][0x174], R8, 0x2, P0 ;  /* 0x00005d0009057a11 */ /* 0x000fe400000f1408 */
[----:B------:R-:W-:Y:S01]  /*1780*/  @P1 FFMA.FTZ R2, R2, -1, RZ ;  /* 0xbf80000002021823 */ /* 0x000fe200000100ff */
[----:B------:R-:W-:-:S03]  /*1790*/  FFMA R6, R6, R3, R11 ;  /* 0x0000000306067223 */ /* 0x000fc6000000000b */
[----:B------:R-:W-:-:S04]  /*17a0*/  FMUL R2, R15, R2 ;  /* 0x000000020f027220 */ /* 0x000fc80000400000 */
[----:B------:R-:W-:-:S05]  /*17b0*/  FFMA R7, R7, R0, R2 ;  /* 0x0000000007077223 */ /* 0x000fca0000000002 */
[----:B------:R-:W-:Y:S01]  /*17c0*/  STG.E.64 [R4.64], R6 ;  /* 0x0000000604007986 */ /* 0x000fe2000c101b04 */
[----:B------:R-:W-:Y:S05]  /*17d0*/  EXIT ;  /* 0x000000000000794d */ /* 0x000fea0003800000 */
.L_x_12:
[----:B------:R-:W-:-:S00]  /*17e0*/  BRA `(.L_x_12) ;  /* 0xfffffff000007947 */ /* 0x000fc0000383ffff */
[----:B------:R-:W-:-:S00]  /*17f0*/  NOP ;  /* 0x0000000000007918 */ /* 0x000fc00000000000 */
        /* <DEDUP_REMOVED lines=8> */
.L_x_13:


//--------------------- .nv.global.init           --------------------------
	.section	.nv.global.init,"aw",@progbits
	.align	4
.nv.global.init:
	.type		__cudart_i2opi_f,@object
	.size		__cudart_i2opi_f,(_$_str - __cudart_i2opi_f)
__cudart_i2opi_f:
        /*0000*/ 	.byte	0x41, 0x90, 0x43, 0x3c, 0x99, 0x95, 0x62, 0xdb, 0xc0, 0xdd, 0x34, 0xf5, 0xd1, 0x57, 0x27, 0xfc
        /*0010*/ 	.byte	0x29, 0x15, 0x44, 0x4e, 0x6e, 0x83, 0xf9, 0xa2
	.type		_$_str,@object
	.size		_$_str,(.L_0 - _$_str)
_$_str:
        /*0018*/ 	.byte	0x5f, 0x5f, 0x43, 0x55, 0x44, 0x41, 0x5f, 0x46, 0x54, 0x5a, 0x00
.L_0:
